//
// Generated by NVIDIA NVVM Compiler
//
// Compiler Build ID: CL-36424714
// Cuda compilation tools, release 13.0, V13.0.88
// Based on NVVM 20.0.0
//

.version 9.0
.target sm_100
.address_size 64

	// .globl	_Z20global_scan_kernel_1PiS_

.visible .entry _Z20global_scan_kernel_1PiS_(
	.param .u64 .ptr .align 1 _Z20global_scan_kernel_1PiS__param_0,
	.param .u64 .ptr .align 1 _Z20global_scan_kernel_1PiS__param_1
)
{
	.reg .pred 	%p<32>;
	.reg .b32 	%r<47>;
	.reg .b64 	%rd<13>;

	ld.param.u64 	%rd4, [_Z20global_scan_kernel_1PiS__param_0];
	ld.param.u64 	%rd3, [_Z20global_scan_kernel_1PiS__param_1];
	cvta.to.global.u64 	%rd1, %rd4;
	mov.u32 	%r1, %tid.x;
	mov.u32 	%r2, %ctaid.x;
	mov.u32 	%r14, %ntid.x;
	mad.lo.s32 	%r15, %r2, %r14, %r1;
	and.b32  	%r3, %r1, 31;
	shr.u32 	%r4, %r1, 5;
	setp.ne.s32 	%p5, %r3, 0;
	mul.wide.s32 	%rd5, %r15, 4;
	add.s64 	%rd2, %rd1, %rd5;
	@%p5 bra 	$L__BB0_2;
	ld.global.u32 	%r45, [%rd2];
	mov.pred 	%p28, 0;
	mov.pred 	%p29, %p28;
	mov.pred 	%p30, %p28;
	mov.pred 	%p31, %p28;
	bra.uni 	$L__BB0_7;
$L__BB0_2:
	ld.global.u32 	%r16, [%rd2];
	ld.global.u32 	%r17, [%rd2+-4];
	add.s32 	%r45, %r17, %r16;
	st.global.u32 	[%rd2], %r45;
	setp.eq.s32 	%p7, %r3, 1;
	mov.pred 	%p28, 0;
	mov.pred 	%p29, %p28;
	mov.pred 	%p30, %p28;
	mov.pred 	%p31, %p28;
	@%p7 bra 	$L__BB0_7;
	ld.global.u32 	%r18, [%rd2+-8];
	add.s32 	%r45, %r18, %r45;
	st.global.u32 	[%rd2], %r45;
	setp.lt.u32 	%p10, %r3, 4;
	mov.pred 	%p30, -1;
	@%p10 bra 	$L__BB0_7;
	ld.global.u32 	%r19, [%rd2+-16];
	add.s32 	%r45, %r19, %r45;
	st.global.u32 	[%rd2], %r45;
	setp.lt.u32 	%p13, %r3, 8;
	mov.pred 	%p29, -1;
	mov.pred 	%p30, %p29;
	mov.pred 	%p31, %p28;
	@%p13 bra 	$L__BB0_7;
	ld.global.u32 	%r20, [%rd2+-32];
	add.s32 	%r45, %r20, %r45;
	st.global.u32 	[%rd2], %r45;
	setp.lt.u32 	%p16, %r3, 16;
	mov.pred 	%p29, -1;
	mov.pred 	%p31, %p29;
	@%p16 bra 	$L__BB0_7;
	ld.global.u32 	%r21, [%rd2+-64];
	add.s32 	%r45, %r21, %r45;
	st.global.u32 	[%rd2], %r45;
	mov.pred 	%p28, -1;
	mov.pred 	%p29, %p28;
	mov.pred 	%p30, %p28;
	mov.pred 	%p31, %p28;
$L__BB0_7:
	bar.sync 	0;
	setp.ne.s32 	%p19, %r3, 31;
	@%p19 bra 	$L__BB0_9;
	ld.global.u32 	%r22, [%rd2];
	shl.b32 	%r23, %r2, 10;
	or.b32  	%r24, %r4, %r23;
	mul.wide.u32 	%rd6, %r24, 4;
	add.s64 	%rd7, %rd1, %rd6;
	st.global.u32 	[%rd7], %r22;
$L__BB0_9:
	bar.sync 	0;
	setp.gt.u32 	%p20, %r1, 31;
	@%p20 bra 	$L__BB0_20;
	setp.eq.s32 	%p21, %r3, 0;
	@%p21 bra 	$L__BB0_12;
	ld.global.u32 	%r25, [%rd2];
	ld.global.u32 	%r26, [%rd2+-4];
	add.s32 	%r27, %r26, %r25;
	st.global.u32 	[%rd2], %r27;
$L__BB0_12:
	not.pred 	%p22, %p30;
	@%p22 bra 	$L__BB0_14;
	ld.global.u32 	%r28, [%rd2];
	ld.global.u32 	%r29, [%rd2+-8];
	add.s32 	%r30, %r29, %r28;
	st.global.u32 	[%rd2], %r30;
$L__BB0_14:
	not.pred 	%p23, %p29;
	@%p23 bra 	$L__BB0_16;
	ld.global.u32 	%r31, [%rd2];
	ld.global.u32 	%r32, [%rd2+-16];
	add.s32 	%r33, %r32, %r31;
	st.global.u32 	[%rd2], %r33;
$L__BB0_16:
	not.pred 	%p24, %p31;
	@%p24 bra 	$L__BB0_18;
	ld.global.u32 	%r34, [%rd2];
	ld.global.u32 	%r35, [%rd2+-32];
	add.s32 	%r36, %r35, %r34;
	st.global.u32 	[%rd2], %r36;
$L__BB0_18:
	not.pred 	%p25, %p28;
	@%p25 bra 	$L__BB0_20;
	ld.global.u32 	%r37, [%rd2];
	ld.global.u32 	%r38, [%rd2+-64];
	add.s32 	%r39, %r38, %r37;
	st.global.u32 	[%rd2], %r39;
$L__BB0_20:
	setp.lt.u32 	%p26, %r1, 32;
	bar.sync 	0;
	@%p26 bra 	$L__BB0_22;
	shl.b32 	%r40, %r2, 10;
	or.b32  	%r41, %r4, %r40;
	add.s32 	%r42, %r41, -1;
	mul.wide.u32 	%rd8, %r42, 4;
	add.s64 	%rd9, %rd1, %rd8;
	ld.global.u32 	%r43, [%rd9];
	add.s32 	%r45, %r43, %r45;
$L__BB0_22:
	bar.sync 	0;
	st.global.u32 	[%rd2], %r45;
	bar.sync 	0;
	bar.sync 	0;
	setp.ne.s32 	%p27, %r1, 1023;
	@%p27 bra 	$L__BB0_24;
	ld.global.u32 	%r44, [%rd2];
	cvta.to.global.u64 	%rd10, %rd3;
	mul.wide.u32 	%rd11, %r2, 4;
	add.s64 	%rd12, %rd10, %rd11;
	st.global.u32 	[%rd12], %r44;
$L__BB0_24:
	ret;

}
	// .globl	_Z20global_scan_kernel_2Pi
.visible .entry _Z20global_scan_kernel_2Pi(
	.param .u64 .ptr .align 1 _Z20global_scan_kernel_2Pi_param_0
)
{
	.reg .pred 	%p<31>;
	.reg .b32 	%r<50>;
	.reg .b64 	%rd<19>;

	ld.param.u64 	%rd4, [_Z20global_scan_kernel_2Pi_param_0];
	cvta.to.global.u64 	%rd1, %rd4;
	mov.u32 	%r1, %tid.x;
	and.b32  	%r2, %r1, 31;
	shr.u32 	%r3, %r1, 5;
	setp.ne.s32 	%p5, %r2, 0;
	mul.wide.u32 	%rd5, %r1, 4;
	add.s64 	%rd2, %rd1, %rd5;
	add.s32 	%r13, %r1, -1;
	mul.wide.u32 	%rd6, %r13, 4;
	add.s64 	%rd3, %rd1, %rd6;
	@%p5 bra 	$L__BB1_2;
	ld.global.u32 	%r48, [%rd2];
	mov.pred 	%p27, 0;
	mov.pred 	%p28, %p27;
	mov.pred 	%p29, %p27;
	mov.pred 	%p30, %p27;
	bra.uni 	$L__BB1_7;
$L__BB1_2:
	ld.global.u32 	%r14, [%rd2];
	ld.global.u32 	%r15, [%rd3];
	add.s32 	%r48, %r15, %r14;
	st.global.u32 	[%rd2], %r48;
	setp.eq.s32 	%p7, %r2, 1;
	mov.pred 	%p27, 0;
	mov.pred 	%p28, %p27;
	mov.pred 	%p29, %p27;
	mov.pred 	%p30, %p27;
	@%p7 bra 	$L__BB1_7;
	add.s32 	%r16, %r1, -2;
	mul.wide.u32 	%rd7, %r16, 4;
	add.s64 	%rd8, %rd1, %rd7;
	ld.global.u32 	%r17, [%rd8];
	add.s32 	%r48, %r17, %r48;
	st.global.u32 	[%rd2], %r48;
	setp.lt.u32 	%p10, %r2, 4;
	mov.pred 	%p29, -1;
	@%p10 bra 	$L__BB1_7;
	add.s32 	%r18, %r1, -4;
	mul.wide.u32 	%rd9, %r18, 4;
	add.s64 	%rd10, %rd1, %rd9;
	ld.global.u32 	%r19, [%rd10];
	add.s32 	%r48, %r19, %r48;
	st.global.u32 	[%rd2], %r48;
	setp.lt.u32 	%p13, %r2, 8;
	mov.pred 	%p28, -1;
	mov.pred 	%p29, %p28;
	mov.pred 	%p30, %p27;
	@%p13 bra 	$L__BB1_7;
	add.s32 	%r20, %r1, -8;
	mul.wide.u32 	%rd11, %r20, 4;
	add.s64 	%rd12, %rd1, %rd11;
	ld.global.u32 	%r21, [%rd12];
	add.s32 	%r48, %r21, %r48;
	st.global.u32 	[%rd2], %r48;
	setp.lt.u32 	%p16, %r2, 16;
	mov.pred 	%p28, -1;
	mov.pred 	%p30, %p28;
	@%p16 bra 	$L__BB1_7;
	add.s32 	%r22, %r1, -16;
	mul.wide.u32 	%rd13, %r22, 4;
	add.s64 	%rd14, %rd1, %rd13;
	ld.global.u32 	%r23, [%rd14];
	add.s32 	%r48, %r23, %r48;
	st.global.u32 	[%rd2], %r48;
	mov.pred 	%p27, -1;
	mov.pred 	%p28, %p27;
	mov.pred 	%p29, %p27;
	mov.pred 	%p30, %p27;
$L__BB1_7:
	bar.sync 	0;
	setp.ne.s32 	%p19, %r2, 31;
	@%p19 bra 	$L__BB1_9;
	ld.global.u32 	%r24, [%rd2];
	mov.u32 	%r25, %ctaid.x;
	shl.b32 	%r26, %r25, 10;
	or.b32  	%r27, %r3, %r26;
	mul.wide.u32 	%rd15, %r27, 4;
	add.s64 	%rd16, %rd1, %rd15;
	st.global.u32 	[%rd16], %r24;
$L__BB1_9:
	bar.sync 	0;
	setp.gt.u32 	%p20, %r1, 31;
	@%p20 bra 	$L__BB1_20;
	setp.eq.s32 	%p21, %r2, 0;
	@%p21 bra 	$L__BB1_12;
	ld.global.u32 	%r28, [%rd2];
	ld.global.u32 	%r29, [%rd3];
	add.s32 	%r30, %r29, %r28;
	st.global.u32 	[%rd2], %r30;
$L__BB1_12:
	not.pred 	%p22, %p29;
	@%p22 bra 	$L__BB1_14;
	ld.global.u32 	%r31, [%rd2];
	ld.global.u32 	%r32, [%rd2+-8];
	add.s32 	%r33, %r32, %r31;
	st.global.u32 	[%rd2], %r33;
$L__BB1_14:
	not.pred 	%p23, %p28;
	@%p23 bra 	$L__BB1_16;
	ld.global.u32 	%r34, [%rd2];
	ld.global.u32 	%r35, [%rd2+-16];
	add.s32 	%r36, %r35, %r34;
	st.global.u32 	[%rd2], %r36;
$L__BB1_16:
	not.pred 	%p24, %p30;
	@%p24 bra 	$L__BB1_18;
	ld.global.u32 	%r37, [%rd2];
	ld.global.u32 	%r38, [%rd2+-32];
	add.s32 	%r39, %r38, %r37;
	st.global.u32 	[%rd2], %r39;
$L__BB1_18:
	not.pred 	%p25, %p27;
	@%p25 bra 	$L__BB1_20;
	ld.global.u32 	%r40, [%rd2];
	ld.global.u32 	%r41, [%rd2+-64];
	add.s32 	%r42, %r41, %r40;
	st.global.u32 	[%rd2], %r42;
$L__BB1_20:
	setp.lt.u32 	%p26, %r1, 32;
	bar.sync 	0;
	@%p26 bra 	$L__BB1_22;
	mov.u32 	%r43, %ctaid.x;
	shl.b32 	%r44, %r43, 10;
	or.b32  	%r45, %r3, %r44;
	add.s32 	%r46, %r45, -1;
	mul.wide.u32 	%rd17, %r46, 4;
	add.s64 	%rd18, %rd1, %rd17;
	ld.global.u32 	%r47, [%rd18];
	add.s32 	%r48, %r47, %r48;
$L__BB1_22:
	bar.sync 	0;
	st.global.u32 	[%rd2], %r48;
	bar.sync 	0;
	ret;

}
	// .globl	_Z20global_scan_kernel_3PiS_
.visible .entry _Z20global_scan_kernel_3PiS_(
	.param .u64 .ptr .align 1 _Z20global_scan_kernel_3PiS__param_0,
	.param .u64 .ptr .align 1 _Z20global_scan_kernel_3PiS__param_1
)
{
	.reg .pred 	%p<2>;
	.reg .b32 	%r<9>;
	.reg .b64 	%rd<9>;

	ld.param.u64 	%rd1, [_Z20global_scan_kernel_3PiS__param_0];
	ld.param.u64 	%rd2, [_Z20global_scan_kernel_3PiS__param_1];
	mov.u32 	%r1, %ctaid.x;
	setp.eq.s32 	%p1, %r1, 0;
	@%p1 bra 	$L__BB2_2;
	cvta.to.global.u64 	%rd3, %rd2;
	cvta.to.global.u64 	%rd4, %rd1;
	add.s32 	%r2, %r1, -1;
	mul.wide.u32 	%rd5, %r2, 4;
	add.s64 	%rd6, %rd3, %rd5;
	ld.global.u32 	%r3, [%rd6];
	mov.u32 	%r4, %ntid.x;
	mov.u32 	%r5, %tid.x;
	mad.lo.s32 	%r6, %r1, %r4, %r5;
	mul.wide.s32 	%rd7, %r6, 4;
	add.s64 	%rd8, %rd4, %rd7;
	ld.global.u32 	%r7, [%rd8];
	add.s32 	%r8, %r7, %r3;
	st.global.u32 	[%rd8], %r8;
$L__BB2_2:
	bar.sync 	0;
	ret;

}


// ===== COMPILED SASS (sm_100) =====

	.target	sm_100

	.elftype	@"ET_EXEC"


//--------------------- .note.nv.tkinfo           --------------------------
	.section	.note.nv.tkinfo,"",@"SHT_NOTE"
	.sectionflags	@"SHF_NOTE_NV_TKINFO"
	.tkinfo
        /*0018*/ 	.word	0x00000002
        /*0030*/ 	.string	""
        /*0030*/ 	.string	"ptxas"
        /*0030*/ 	.string	"Cuda compilation tools, release 13.0, V13.0.88"
        /*0030*/ 	.string	"Build cuda_13.0.r13.0/compiler.36424714_0"
        /*0030*/ 	.string	"-arch sm_100 -m 64 "



//--------------------- .note.nv.cuinfo           --------------------------
	.section	.note.nv.cuinfo,"",@"SHT_NOTE"
	.sectionflags	@"SHF_NOTE_NV_CUINFO"
        /*0018*/ 	.short	0x0002
        /*001a*/ 	.short	0x0064
        /*001c*/ 	.short	0x0082
	.zero		2


//--------------------- .nv.info                  --------------------------
	.section	.nv.info,"",@"SHT_CUDA_INFO"
	.align	4


	//----- nvinfo : EIATTR_REGCOUNT
	.align		4
        /*0000*/ 	.byte	0x04, 0x2f
        /*0002*/ 	.short	(.L_1 - .L_0)
	.align		4
.L_0:
        /*0004*/ 	.word	index@(_Z20global_scan_kernel_1PiS_)
        /*0008*/ 	.word	0x00000010


	//----- nvinfo : EIATTR_FRAME_SIZE
	.align		4
.L_1:
        /*000c*/ 	.byte	0x04, 0x11
        /*000e*/ 	.short	(.L_3 - .L_2)
	.align		4
.L_2:
        /*0010*/ 	.word	index@(_Z20global_scan_kernel_1PiS_)
        /*0014*/ 	.word	0x00000000


	//----- nvinfo : EIATTR_REGCOUNT
	.align		4
.L_3:
        /*0018*/ 	.byte	0x04, 0x2f
        /*001a*/ 	.short	(.L_5 - .L_4)
	.align		4
.L_4:
        /*001c*/ 	.word	index@(_Z20global_scan_kernel_2Pi)
        /*0020*/ 	.word	0x00000012


	//----- nvinfo : EIATTR_FRAME_SIZE
	.align		4
.L_5:
        /*0024*/ 	.byte	0x04, 0x11
        /*0026*/ 	.short	(.L_7 - .L_6)
	.align		4
.L_6:
        /*0028*/ 	.word	index@(_Z20global_scan_kernel_2Pi)
        /*002c*/ 	.word	0x00000000


	//----- nvinfo : EIATTR_REGCOUNT
	.align		4
.L_7:
        /*0030*/ 	.byte	0x04, 0x2f
        /*0032*/ 	.short	(.L_9 - .L_8)
	.align		4
.L_8:
        /*0034*/ 	.word	index@(_Z20global_scan_kernel_3PiS_)
        /*0038*/ 	.word	0x0000000c


	//----- nvinfo : EIATTR_FRAME_SIZE
	.align		4
.L_9:
        /*003c*/ 	.byte	0x04, 0x11
        /*003e*/ 	.short	(.L_11 - .L_10)
	.align		4
.L_10:
        /*0040*/ 	.word	index@(_Z20global_scan_kernel_3PiS_)
        /*0044*/ 	.word	0x00000000


	//----- nvinfo : EIATTR_MIN_STACK_SIZE
	.align		4
.L_11:
        /*0048*/ 	.byte	0x04, 0x12
        /*004a*/ 	.short	(.L_13 - .L_12)
	.align		4
.L_12:
        /*004c*/ 	.word	index@(_Z20global_scan_kernel_3PiS_)
        /*0050*/ 	.word	0x00000000


	//----- nvinfo : EIATTR_MIN_STACK_SIZE
	.align		4
.L_13:
        /*0054*/ 	.byte	0x04, 0x12
        /*0056*/ 	.short	(.L_15 - .L_14)
	.align		4
.L_14:
        /*0058*/ 	.word	index@(_Z20global_scan_kernel_2Pi)
        /*005c*/ 	.word	0x00000000


	//----- nvinfo : EIATTR_MIN_STACK_SIZE
	.align		4
.L_15:
        /*0060*/ 	.byte	0x04, 0x12
        /*0062*/ 	.short	(.L_17 - .L_16)
	.align		4
.L_16:
        /*0064*/ 	.word	index@(_Z20global_scan_kernel_1PiS_)
        /*0068*/ 	.word	0x00000000
.L_17:


//--------------------- .nv.compat                --------------------------
	.section	.nv.compat,"",@"SHT_CUDA_COMPAT_INFO"
	.align	4
        /*0000*/ 	.byte	0x02, 0x09, 0x00, 0x00, 0x02, 0x02, 0x01, 0x00, 0x02, 0x05, 0x05, 0x00, 0x03, 0x07, 0x01, 0x01
        /*0010*/ 	.byte	0x02, 0x03, 0x00, 0x00, 0x02, 0x06, 0x01, 0x00, 0x04, 0x0b, 0x08, 0x00, 0x09, 0x00, 0x00, 0x00
        /*0020*/ 	.byte	0x00, 0x00, 0x00, 0x00


//--------------------- .nv.info._Z20global_scan_kernel_3PiS_ --------------------------
	.section	.nv.info._Z20global_scan_kernel_3PiS_,"",@"SHT_CUDA_INFO"
	.sectionflags	@""
	.align	4


	//----- nvinfo : EIATTR_CUDA_API_VERSION
	.align		4
        /*0000*/ 	.byte	0x04, 0x37
        /*0002*/ 	.short	(.L_19 - .L_18)
.L_18:
        /*0004*/ 	.word	0x00000082


	//----- nvinfo : EIATTR_KPARAM_INFO
	.align		4
.L_19:
        /*0008*/ 	.byte	0x04, 0x17
        /*000a*/ 	.short	(.L_21 - .L_20)
.L_20:
        /*000c*/ 	.word	0x00000000
        /*0010*/ 	.short	0x0001
        /*0012*/ 	.short	0x0008
        /*0014*/ 	.byte	0x00, 0xf5, 0x21, 0x00


	//----- nvinfo : EIATTR_KPARAM_INFO
	.align		4
.L_21:
        /*0018*/ 	.byte	0x04, 0x17
        /*001a*/ 	.short	(.L_23 - .L_22)
.L_22:
        /*001c*/ 	.word	0x00000000
        /*0020*/ 	.short	0x0000
        /*0022*/ 	.short	0x0000
        /*0024*/ 	.byte	0x00, 0xf5, 0x21, 0x00


	//----- nvinfo : EIATTR_SPARSE_MMA_MASK
	.align		4
.L_23:
        /*0028*/ 	.byte	0x03, 0x50
        /*002a*/ 	.short	0x0000


	//----- nvinfo : EIATTR_MAXREG_COUNT
	.align		4
        /*002c*/ 	.byte	0x03, 0x1b
        /*002e*/ 	.short	0x00ff


	//----- nvinfo : EIATTR_NUM_BARRIERS
	.align		4
        /*0030*/ 	.byte	0x02, 0x4c
        /*0032*/ 	.byte	0x01
	.zero		1


	//----- nvinfo : EIATTR_MERCURY_ISA_VERSION
	.align		4
        /*0034*/ 	.byte	0x03, 0x5f
        /*0036*/ 	.short	0x0101


	//----- nvinfo : EIATTR_VRC_CTA_INIT_COUNT
	.align		4
        /*0038*/ 	.byte	0x02, 0x4a
	.zero		1
	.zero		1


	//----- nvinfo : EIATTR_EXIT_INSTR_OFFSETS
	.align		4
        /*003c*/ 	.byte	0x04, 0x1c
        /*003e*/ 	.short	(.L_25 - .L_24)


	//   ....[0]....
.L_24:
        /*0040*/ 	.word	0x00000120


	//----- nvinfo : EIATTR_CBANK_PARAM_SIZE
	.align		4
.L_25:
        /*0044*/ 	.byte	0x03, 0x19
        /*0046*/ 	.short	0x0010


	//----- nvinfo : EIATTR_PARAM_CBANK
	.align		4
        /*0048*/ 	.byte	0x04, 0x0a
        /*004a*/ 	.short	(.L_27 - .L_26)
	.align		4
.L_26:
        /*004c*/ 	.word	index@(.nv.constant0._Z20global_scan_kernel_3PiS_)
        /*0050*/ 	.short	0x0380
        /*0052*/ 	.short	0x0010


	//----- nvinfo : EIATTR_SW_WAR
	.align		4
.L_27:
        /*0054*/ 	.byte	0x04, 0x36
        /*0056*/ 	.short	(.L_29 - .L_28)
.L_28:
        /*0058*/ 	.word	0x00000008
.L_29:


//--------------------- .nv.info._Z20global_scan_kernel_2Pi --------------------------
	.section	.nv.info._Z20global_scan_kernel_2Pi,"",@"SHT_CUDA_INFO"
	.sectionflags	@""
	.align	4


	//----- nvinfo : EIATTR_CUDA_API_VERSION
	.align		4
        /*0000*/ 	.byte	0x04, 0x37
        /*0002*/ 	.short	(.L_31 - .L_30)
.L_30:
        /*0004*/ 	.word	0x00000082


	//----- nvinfo : EIATTR_KPARAM_INFO
	.align		4
.L_31:
        /*0008*/ 	.byte	0x04, 0x17
        /*000a*/ 	.short	(.L_33 - .L_32)
.L_32:
        /*000c*/ 	.word	0x00000000
        /*0010*/ 	.short	0x0000
        /*0012*/ 	.short	0x0000
        /*0014*/ 	.byte	0x00, 0xf5, 0x21, 0x00


	//----- nvinfo : EIATTR_SPARSE_MMA_MASK
	.align		4
.L_33:
        /*0018*/ 	.byte	0x03, 0x50
        /*001a*/ 	.short	0x0000


	//----- nvinfo : EIATTR_MAXREG_COUNT
	.align		4
        /*001c*/ 	.byte	0x03, 0x1b
        /*001e*/ 	.short	0x00ff


	//----- nvinfo : EIATTR_NUM_BARRIERS
	.align		4
        /*0020*/ 	.byte	0x02, 0x4c
        /*0022*/ 	.byte	0x01
	.zero		1


	//----- nvinfo : EIATTR_MERCURY_ISA_VERSION
	.align		4
        /*0024*/ 	.byte	0x03, 0x5f
        /*0026*/ 	.short	0x0101


	//----- nvinfo : EIATTR_VRC_CTA_INIT_COUNT
	.align		4
        /*0028*/ 	.byte	0x02, 0x4a
	.zero		1
	.zero		1


	//----- nvinfo : EIATTR_EXIT_INSTR_OFFSETS
	.align		4
        /*002c*/ 	.byte	0x04, 0x1c
        /*002e*/ 	.short	(.L_35 - .L_34)


	//   ....[0]....
.L_34:
        /*0030*/ 	.word	0x00000810


	//----- nvinfo : EIATTR_CRS_STACK_SIZE
	.align		4
.L_35:
        /*0034*/ 	.byte	0x04, 0x1e
        /*0036*/ 	.short	(.L_37 - .L_36)
.L_36:
        /*0038*/ 	.word	0x00000000


	//----- nvinfo : EIATTR_CBANK_PARAM_SIZE
	.align		4
.L_37:
        /*003c*/ 	.byte	0x03, 0x19
        /*003e*/ 	.short	0x0008


	//----- nvinfo : EIATTR_PARAM_CBANK
	.align		4
        /*0040*/ 	.byte	0x04, 0x0a
        /*0042*/ 	.short	(.L_39 - .L_38)
	.align		4
.L_38:
        /*0044*/ 	.word	index@(.nv.constant0._Z20global_scan_kernel_2Pi)
        /*0048*/ 	.short	0x0380
        /*004a*/ 	.short	0x0008


	//----- nvinfo : EIATTR_SW_WAR
	.align		4
.L_39:
        /*004c*/ 	.byte	0x04, 0x36
        /*004e*/ 	.short	(.L_41 - .L_40)
.L_40:
        /*0050*/ 	.word	0x00000008
.L_41:


//--------------------- .nv.info._Z20global_scan_kernel_1PiS_ --------------------------
	.section	.nv.info._Z20global_scan_kernel_1PiS_,"",@"SHT_CUDA_INFO"
	.sectionflags	@""
	.align	4


	//----- nvinfo : EIATTR_CUDA_API_VERSION
	.align		4
        /*0000*/ 	.byte	0x04, 0x37
        /*0002*/ 	.short	(.L_43 - .L_42)
.L_42:
        /*0004*/ 	.word	0x00000082


	//----- nvinfo : EIATTR_KPARAM_INFO
	.align		4
.L_43:
        /*0008*/ 	.byte	0x04, 0x17
        /*000a*/ 	.short	(.L_45 - .L_44)
.L_44:
        /*000c*/ 	.word	0x00000000
        /*0010*/ 	.short	0x0001
        /*0012*/ 	.short	0x0008
        /*0014*/ 	.byte	0x00, 0xf5, 0x21, 0x00


	//----- nvinfo : EIATTR_KPARAM_INFO
	.align		4
.L_45:
        /*0018*/ 	.byte	0x04, 0x17
        /*001a*/ 	.short	(.L_47 - .L_46)
.L_46:
        /*001c*/ 	.word	0x00000000
        /*0020*/ 	.short	0x0000
        /*0022*/ 	.short	0x0000
        /*0024*/ 	.byte	0x00, 0xf5, 0x21, 0x00


	//----- nvinfo : EIATTR_SPARSE_MMA_MASK
	.align		4
.L_47:
        /*0028*/ 	.byte	0x03, 0x50
        /*002a*/ 	.short	0x0000


	//----- nvinfo : EIATTR_MAXREG_COUNT
	.align		4
        /*002c*/ 	.byte	0x03, 0x1b
        /*002e*/ 	.short	0x00ff


	//----- nvinfo : EIATTR_NUM_BARRIERS
	.align		4
        /*0030*/ 	.byte	0x02, 0x4c
        /*0032*/ 	.byte	0x01
	.zero		1


	//----- nvinfo : EIATTR_MERCURY_ISA_VERSION
	.align		4
        /*0034*/ 	.byte	0x03, 0x5f
        /*0036*/ 	.short	0x0101


	//----- nvinfo : EIATTR_VRC_CTA_INIT_COUNT
	.align		4
        /*0038*/ 	.byte	0x02, 0x4a
	.zero		1
	.zero		1


	//----- nvinfo : EIATTR_EXIT_INSTR_OFFSETS
	.align		4
        /*003c*/ 	.byte	0x04, 0x1c
        /*003e*/ 	.short	(.L_49 - .L_48)


	//   ....[0]....
.L_48:
        /*0040*/ 	.word	0x000007a0


	//   ....[1]....
        /*0044*/ 	.word	0x000007f0


	//----- nvinfo : EIATTR_CRS_STACK_SIZE
	.align		4
.L_49:
        /*0048*/ 	.byte	0x04, 0x1e
        /*004a*/ 	.short	(.L_51 - .L_50)
.L_50:
        /*004c*/ 	.word	0x00000000


	//----- nvinfo : EIATTR_CBANK_PARAM_SIZE
	.align		4
.L_51:
        /*0050*/ 	.byte	0x03, 0x19
        /*0052*/ 	.short	0x0010


	//----- nvinfo : EIATTR_PARAM_CBANK
	.align		4
        /*0054*/ 	.byte	0x04, 0x0a
        /*0056*/ 	.short	(.L_53 - .L_52)
	.align		4
.L_52:
        /*0058*/ 	.word	index@(.nv.constant0._Z20global_scan_kernel_1PiS_)
        /*005c*/ 	.short	0x0380
        /*005e*/ 	.short	0x0010


	//----- nvinfo : EIATTR_SW_WAR
	.align		4
.L_53:
        /*0060*/ 	.byte	0x04, 0x36
        /*0062*/ 	.short	(.L_55 - .L_54)
.L_54:
        /*0064*/ 	.word	0x00000008
.L_55:


//--------------------- .nv.callgraph             --------------------------
	.section	.nv.callgraph,"",@"SHT_CUDA_CALLGRAPH"
	.align	4
	.sectionentsize	8
	.align		4
        /*0000*/ 	.word	0x00000000
	.align		4
        /*0004*/ 	.word	0xffffffff
	.align		4
        /*0008*/ 	.word	0x00000000
	.align		4
        /*000c*/ 	.word	0xfffffffe
	.align		4
        /*0010*/ 	.word	0x00000000
	.align		4
        /*0014*/ 	.word	0xfffffffd
	.align		4
        /*0018*/ 	.word	0x00000000
	.align		4
        /*001c*/ 	.word	0xfffffffc


//--------------------- .text._Z20global_scan_kernel_3PiS_ --------------------------
	.section	.text._Z20global_scan_kernel_3PiS_,"ax",@progbits
	.align	128
        .global         _Z20global_scan_kernel_3PiS_
        .type           _Z20global_scan_kernel_3PiS_,@function
        .size           _Z20global_scan_kernel_3PiS_,(.L_x_38 - _Z20global_scan_kernel_3PiS_)
        .other          _Z20global_scan_kernel_3PiS_,@"STO_CUDA_ENTRY STV_DEFAULT"
_Z20global_scan_kernel_3PiS_:
.text._Z20global_scan_kernel_3PiS_:
[----:B------:R-:W-:Y:S01]  /*0000*/  LDC R1, c[0x0][0x37c] ;  /* 0x0000df00ff017b82 */ /* 0x000fe20000000800 */
[----:B------:R-:W0:Y:S02]  /*0010*/  S2R R9, SR_CTAID.X ;  /* 0x0000000000097919 */ /* 0x000e240000002500 */
[----:B0-----:R-:W-:-:S13]  /*0020*/  ISETP.NE.AND P0, PT, R9, RZ, PT ;  /* 0x000000ff0900720c */ /* 0x001fda0003f05270 */
[----:B------:R-:W-:Y:S05]  /*0030*/  @!P0 BRA `(.L_x_0) ;  /* 0x0000000000348947 */ /* 0x000fea0003800000 */
[----:B------:R-:W0:Y:S01]  /*0040*/  S2R R0, SR_TID.X ;  /* 0x0000000000007919 */ /* 0x000e220000002100 */
[----:B------:R-:W1:Y:S01]  /*0050*/  LDC.64 R2, c[0x0][0x388] ;  /* 0x0000e200ff027b82 */ /* 0x000e620000000a00 */
[----:B------:R-:W0:Y:S01]  /*0060*/  LDCU UR6, c[0x0][0x360] ;  /* 0x00006c00ff0677ac */ /* 0x000e220008000800 */
[----:B------:R-:W-:Y:S01]  /*0070*/  IADD3 R7, PT, PT, R9, -0x1, RZ ;  /* 0xffffffff09077810 */ /* 0x000fe20007ffe0ff */
[----:B------:R-:W2:Y:S05]  /*0080*/  LDCU.64 UR4, c[0x0][0x358] ;  /* 0x00006b00ff0477ac */ /* 0x000eaa0008000a00 */
[----:B------:R-:W3:Y:S01]  /*0090*/  LDC.64 R4, c[0x0][0x380] ;  /* 0x0000e000ff047b82 */ /* 0x000ee20000000a00 */
[----:B-1----:R-:W-:-:S06]  /*00a0*/  IMAD.WIDE.U32 R2, R7, 0x4, R2 ;  /* 0x0000000407027825 */ /* 0x002fcc00078e0002 */
[----:B--2---:R-:W2:Y:S01]  /*00b0*/  LDG.E R2, desc[UR4][R2.64] ;  /* 0x0000000402027981 */ /* 0x004ea2000c1e1900 */
[----:B0-----:R-:W-:-:S04]  /*00c0*/  IMAD R9, R9, UR6, R0 ;  /* 0x0000000609097c24 */ /* 0x001fc8000f8e0200 */
[----:B---3--:R-:W-:-:S05]  /*00d0*/  IMAD.WIDE R4, R9, 0x4, R4 ;  /* 0x0000000409047825 */ /* 0x008fca00078e0204 */
[----:B------:R-:W2:Y:S02]  /*00e0*/  LDG.E R7, desc[UR4][R4.64] ;  /* 0x0000000404077981 */ /* 0x000ea4000c1e1900 */
[----:B--2---:R-:W-:-:S05]  /*00f0*/  IADD3 R7, PT, PT, R2, R7, RZ ;  /* 0x0000000702077210 */ /* 0x004fca0007ffe0ff */
[----:B------:R0:W-:Y:S02]  /*0100*/  STG.E desc[UR4][R4.64], R7 ;  /* 0x0000000704007986 */ /* 0x0001e4000c101904 */
.L_x_0:
[----:B------:R-:W-:Y:S06]  /*0110*/  BAR.SYNC.DEFER_BLOCKING 0x0 ;  /* 0x0000000000007b1d */ /* 0x000fec0000010000 */
[----:B------:R-:W-:Y:S05]  /*0120*/  EXIT ;  /* 0x000000000000794d */ /* 0x000fea0003800000 */
.L_x_1:
[----:B------:R-:W-:-:S00]  /*0130*/  BRA `(.L_x_1) ;  /* 0xfffffffc00fc7947 */ /* 0x000fc0000383ffff */
[----:B------:R-:W-:-:S00]  /*0140*/  NOP ;  /* 0x0000000000007918 */ /* 0x000fc00000000000 */
        /* <DEDUP_REMOVED lines=11> */
.L_x_38:


//--------------------- .text._Z20global_scan_kernel_2Pi --------------------------
	.section	.text._Z20global_scan_kernel_2Pi,"ax",@progbits
	.align	128
        .global         _Z20global_scan_kernel_2Pi
        .type           _Z20global_scan_kernel_2Pi,@function
        .size           _Z20global_scan_kernel_2Pi,(.L_x_39 - _Z20global_scan_kernel_2Pi)
        .other          _Z20global_scan_kernel_2Pi,@"STO_CUDA_ENTRY STV_DEFAULT"
_Z20global_scan_kernel_2Pi:
.text._Z20global_scan_kernel_2Pi:
[----:B------:R-:W-:Y:S01]  /*0000*/  LDC R1, c[0x0][0x37c] ;  /* 0x0000df00ff017b82 */ /* 0x000fe20000000800 */
[----:B------:R-:W0:Y:S07]  /*0010*/  S2R R9, SR_TID.X ;  /* 0x0000000000097919 */ /* 0x000e2e0000002100 */
[----:B------:R-:W1:Y:S01]  /*0020*/  LDC.64 R4, c[0x0][0x380] ;  /* 0x0000e000ff047b82 */ /* 0x000e620000000a00 */
[----:B------:R-:W2:Y:S01]  /*0030*/  LDCU.64 UR6, c[0x0][0x358] ;  /* 0x00006b00ff0677ac */ /* 0x000ea20008000a00 */
[----:B------:R-:W-:Y:S01]  /*0040*/  BSSY.RECONVERGENT B0, `(.L_x_2) ;  /* 0x000003b000007945 */ /* 0x000fe20003800200 */
[C---:B0-----:R-:W-:Y:S01]  /*0050*/  LOP3.LUT P0, R8, R9.reuse, 0x1f, RZ, 0xc0, !PT ;  /* 0x0000001f09087812 */ /* 0x041fe2000780c0ff */
[C---:B------:R-:W-:Y:S01]  /*0060*/  VIADD R7, R9.reuse, 0xffffffff ;  /* 0xffffffff09077836 */ /* 0x040fe20000000000 */
[----:B------:R-:W-:Y:S01]  /*0070*/  SHF.R.U32.HI R0, RZ, 0x5, R9 ;  /* 0x00000005ff007819 */ /* 0x000fe20000011609 */
[----:B-1----:R-:W-:-:S04]  /*0080*/  IMAD.WIDE.U32 R2, R9, 0x4, R4 ;  /* 0x0000000409027825 */ /* 0x002fc800078e0004 */
[----:B------:R-:W-:-:S06]  /*0090*/  IMAD.WIDE.U32 R6, R7, 0x4, R4 ;  /* 0x0000000407067825 */ /* 0x000fcc00078e0004 */
[----:B--2---:R-:W-:Y:S05]  /*00a0*/  @P0 BRA `(.L_x_3) ;  /* 0x0000000000180947 */ /* 0x004fea0003800000 */
[----:B------:R0:W5:Y:S01]  /*00b0*/  LDG.E R11, desc[UR6][R2.64] ;  /* 0x00000006020b7981 */ /* 0x000162000c1e1900 */
[----:B------:R-:W-:Y:S02]  /*00c0*/  PLOP3.LUT P1, PT, PT, PT, PT, 0x8, 0x80 ;  /* 0x000000000080781c */ /* 0x000fe40003f2e170 */
[----:B------:R-:W-:Y:S02]  /*00d0*/  PLOP3.LUT P2, PT, PT, PT, PT, 0x8, 0x80 ;  /* 0x000000000080781c */ /* 0x000fe40003f4e170 */
[----:B------:R-:W-:Y:S02]  /*00e0*/  PLOP3.LUT P0, PT, PT, PT, PT, 0x8, 0x80 ;  /* 0x000000000080781c */ /* 0x000fe40003f0e170 */
[----:B------:R-:W-:Y:S01]  /*00f0*/  PLOP3.LUT P3, PT, PT, PT, PT, 0x8, 0x80 ;  /* 0x000000000080781c */ /* 0x000fe20003f6e170 */
[----:B------:R-:W-:-:S12]  /*0100*/  BRA `(.L_x_4) ;  /* 0x0000000000b87947 */ /* 0x000fd80003800000 */
.L_x_3:
[----:B------:R-:W2:Y:S04]  /*0110*/  LDG.E R10, desc[UR6][R2.64] ;  /* 0x00000006020a7981 */ /* 0x000ea8000c1e1900 */
[----:B------:R-:W2:Y:S01]  /*0120*/  LDG.E R11, desc[UR6][R6.64] ;  /* 0x00000006060b7981 */ /* 0x000ea2000c1e1900 */
[----:B------:R-:W-:Y:S02]  /*0130*/  ISETP.NE.AND P4, PT, R8, 0x1, PT ;  /* 0x000000010800780c */ /* 0x000fe40003f85270 */
[----:B------:R-:W-:Y:S02]  /*0140*/  PLOP3.LUT P1, PT, PT, PT, PT, 0x8, 0x80 ;  /* 0x000000000080781c */ /* 0x000fe40003f2e170 */
[----:B------:R-:W-:Y:S02]  /*0150*/  PLOP3.LUT P2, PT, PT, PT, PT, 0x8, 0x80 ;  /* 0x000000000080781c */ /* 0x000fe40003f4e170 */
[----:B------:R-:W-:-:S02]  /*0160*/  PLOP3.LUT P0, PT, PT, PT, PT, 0x8, 0x80 ;  /* 0x000000000080781c */ /* 0x000fc40003f0e170 */
[----:B------:R-:W-:Y:S01]  /*0170*/  PLOP3.LUT P3, PT, PT, PT, PT, 0x8, 0x80 ;  /* 0x000000000080781c */ /* 0x000fe20003f6e170 */
[----:B--2---:R-:W-:-:S05]  /*0180*/  IMAD.IADD R11, R10, 0x1, R11 ;  /* 0x000000010a0b7824 */ /* 0x004fca00078e020b */
[----:B------:R0:W-:Y:S01]  /*0190*/  STG.E desc[UR6][R2.64], R11 ;  /* 0x0000000b02007986 */ /* 0x0001e2000c101906 */
[----:B------:R-:W-:Y:S06]  /*01a0*/  @!P4 BRA `(.L_x_4) ;  /* 0x000000000090c947 */ /* 0x000fec0003800000 */
[----:B------:R-:W-:-:S04]  /*01b0*/  VIADD R13, R9, 0xfffffffe ;  /* 0xfffffffe090d7836 */ /* 0x000fc80000000000 */
[----:B------:R-:W-:-:S06]  /*01c0*/  IMAD.WIDE.U32 R12, R13, 0x4, R4 ;  /* 0x000000040d0c7825 */ /* 0x000fcc00078e0004 */
[----:B------:R-:W0:Y:S01]  /*01d0*/  LDG.E R12, desc[UR6][R12.64] ;  /* 0x000000060c0c7981 */ /* 0x000e22000c1e1900 */
[----:B------:R-:W-:Y:S02]  /*01e0*/  ISETP.GE.U32.AND P4, PT, R8, 0x4, PT ;  /* 0x000000040800780c */ /* 0x000fe40003f86070 */
[----:B------:R-:W-:Y:S01]  /*01f0*/  PLOP3.LUT P0, PT, PT, PT, PT, 0x80, 0x8 ;  /* 0x000000000008781c */ /* 0x000fe20003f0f070 */
[----:B0-----:R-:W-:-:S05]  /*0200*/  IMAD.IADD R11, R11, 0x1, R12 ;  /* 0x000000010b0b7824 */ /* 0x001fca00078e020c */
[----:B------:R1:W-:Y:S05]  /*0210*/  STG.E desc[UR6][R2.64], R11 ;  /* 0x0000000b02007986 */ /* 0x0003ea000c101906 */
[----:B------:R-:W-:Y:S05]  /*0220*/  @!P4 BRA `(.L_x_4) ;  /* 0x000000000070c947 */ /* 0x000fea0003800000 */
[----:B------:R-:W-:-:S04]  /*0230*/  VIADD R13, R9, 0xfffffffc ;  /* 0xfffffffc090d7836 */ /* 0x000fc80000000000 */
[----:B------:R-:W-:-:S06]  /*0240*/  IMAD.WIDE.U32 R12, R13, 0x4, R4 ;  /* 0x000000040d0c7825 */ /* 0x000fcc00078e0004 */
[----:B------:R-:W1:Y:S01]  /*0250*/  LDG.E R12, desc[UR6][R12.64] ;  /* 0x000000060c0c7981 */ /* 0x000e62000c1e1900 */
[----:B------:R-:W-:Y:S02]  /*0260*/  ISETP.GE.U32.AND P4, PT, R8, 0x8, PT ;  /* 0x000000080800780c */ /* 0x000fe40003f86070 */
[----:B------:R-:W-:Y:S02]  /*0270*/  PLOP3.LUT P2, PT, PT, PT, PT, 0x80, 0x8 ;  /* 0x000000000008781c */ /* 0x000fe40003f4f070 */
[----:B------:R-:W-:Y:S02]  /*0280*/  PLOP3.LUT P0, PT, PT, PT, PT, 0x80, 0x8 ;  /* 0x000000000008781c */ /* 0x000fe40003f0f070 */
[----:B------:R-:W-:Y:S01]  /*0290*/  PLOP3.LUT P3, PT, PT, PT, PT, 0x8, 0x80 ;  /* 0x000000000080781c */ /* 0x000fe20003f6e170 */
[----:B-1----:R-:W-:-:S05]  /*02a0*/  IMAD.IADD R11, R11, 0x1, R12 ;  /* 0x000000010b0b7824 */ /* 0x002fca00078e020c */
[----:B------:R2:W-:Y:S01]  /*02b0*/  STG.E desc[UR6][R2.64], R11 ;  /* 0x0000000b02007986 */ /* 0x0005e2000c101906 */
[----:B------:R-:W-:Y:S06]  /*02c0*/  @!P4 BRA `(.L_x_4) ;  /* 0x000000000048c947 */ /* 0x000fec0003800000 */
[----:B------:R-:W-:-:S04]  /*02d0*/  VIADD R13, R9, 0xfffffff8 ;  /* 0xfffffff8090d7836 */ /* 0x000fc80000000000 */
[----:B------:R-:W-:-:S06]  /*02e0*/  IMAD.WIDE.U32 R12, R13, 0x4, R4 ;  /* 0x000000040d0c7825 */ /* 0x000fcc00078e0004 */
[----:B------:R-:W2:Y:S01]  /*02f0*/  LDG.E R12, desc[UR6][R12.64] ;  /* 0x000000060c0c7981 */ /* 0x000ea2000c1e1900 */
[----:B------:R-:W-:Y:S02]  /*0300*/  ISETP.GE.U32.AND P4, PT, R8, 0x10, PT ;  /* 0x000000100800780c */ /* 0x000fe40003f86070 */
[----:B------:R-:W-:Y:S02]  /*0310*/  PLOP3.LUT P2, PT, PT, PT, PT, 0x80, 0x8 ;  /* 0x000000000008781c */ /* 0x000fe40003f4f070 */
[----:B------:R-:W-:Y:S01]  /*0320*/  PLOP3.LUT P3, PT, PT, PT, PT, 0x80, 0x8 ;  /* 0x000000000008781c */ /* 0x000fe20003f6f070 */
[----:B--2---:R-:W-:-:S05]  /*0330*/  IMAD.IADD R11, R11, 0x1, R12 ;  /* 0x000000010b0b7824 */ /* 0x004fca00078e020c */
[----:B------:R3:W-:Y:S03]  /*0340*/  STG.E desc[UR6][R2.64], R11 ;  /* 0x0000000b02007986 */ /* 0x0007e6000c101906 */
[----:B------:R-:W-:Y:S05]  /*0350*/  @!P4 BRA `(.L_x_4) ;  /* 0x000000000024c947 */ /* 0x000fea0003800000 */
[----:B------:R-:W-:-:S04]  /*0360*/  VIADD R13, R9, 0xfffffff0 ;  /* 0xfffffff0090d7836 */ /* 0x000fc80000000000 */
[----:B------:R-:W-:-:S06]  /*0370*/  IMAD.WIDE.U32 R12, R13, 0x4, R4 ;  /* 0x000000040d0c7825 */ /* 0x000fcc00078e0004 */
[----:B------:R-:W3:Y:S01]  /*0380*/  LDG.E R12, desc[UR6][R12.64] ;  /* 0x000000060c0c7981 */ /* 0x000ee2000c1e1900 */
[----:B------:R-:W-:Y:S02]  /*0390*/  PLOP3.LUT P1, PT, PT, PT, PT, 0x80, 0x8 ;  /* 0x000000000008781c */ /* 0x000fe40003f2f070 */
[----:B------:R-:W-:Y:S02]  /*03a0*/  PLOP3.LUT P2, PT, PT, PT, PT, 0x80, 0x8 ;  /* 0x000000000008781c */ /* 0x000fe40003f4f070 */
[----:B------:R-:W-:Y:S02]  /*03b0*/  PLOP3.LUT P0, PT, PT, PT, PT, 0x80, 0x8 ;  /* 0x000000000008781c */ /* 0x000fe40003f0f070 */
[----:B------:R-:W-:Y:S01]  /*03c0*/  PLOP3.LUT P3, PT, PT, PT, PT, 0x80, 0x8 ;  /* 0x000000000008781c */ /* 0x000fe20003f6f070 */
[----:B---3--:R-:W-:-:S05]  /*03d0*/  IMAD.IADD R11, R11, 0x1, R12 ;  /* 0x000000010b0b7824 */ /* 0x008fca00078e020c */
[----:B------:R4:W-:Y:S07]  /*03e0*/  STG.E desc[UR6][R2.64], R11 ;  /* 0x0000000b02007986 */ /* 0x0009ee000c101906 */
.L_x_4:
[----:B------:R-:W-:Y:S05]  /*03f0*/  BSYNC.RECONVERGENT B0 ;  /* 0x0000000000007941 */ /* 0x000fea0003800200 */
.L_x_2:
[----:B------:R-:W-:Y:S01]  /*0400*/  BAR.SYNC.DEFER_BLOCKING 0x0 ;  /* 0x0000000000007b1d */ /* 0x000fe20000010000 */
[----:B------:R-:W-:-:S05]  /*0410*/  ISETP.NE.AND P4, PT, R8, 0x1f, PT ;  /* 0x0000001f0800780c */ /* 0x000fca0003f85270 */
[----:B------:R-:W-:Y:S08]  /*0420*/  BSSY.RECONVERGENT B0, `(.L_x_5) ;  /* 0x0000008000007945 */ /* 0x000ff00003800200 */
[----:B------:R-:W-:Y:S05]  /*0430*/  @P4 BRA `(.L_x_6) ;  /* 0x0000000000184947 */ /* 0x000fea0003800000 */
[----:B------:R-:W2:Y:S01]  /*0440*/  LDG.E R15, desc[UR6][R2.64] ;  /* 0x00000006020f7981 */ /* 0x000ea2000c1e1900 */
[----:B------:R-:W0:Y:S02]  /*0450*/  S2UR UR4, SR_CTAID.X ;  /* 0x00000000000479c3 */ /* 0x000e240000002500 */
[----:B0-----:R-:W-:-:S06]  /*0460*/  USHF.L.U32 UR4, UR4, 0xa, URZ ;  /* 0x0000000a04047899 */ /* 0x001fcc00080006ff */
[----:B------:R-:W-:-:S05]  /*0470*/  LOP3.LUT R13, R0, UR4, RZ, 0xfc, !PT ;  /* 0x00000004000d7c12 */ /* 0x000fca000f8efcff */
[----:B------:R-:W-:-:S05]  /*0480*/  IMAD.WIDE.U32 R12, R13, 0x4, R4 ;  /* 0x000000040d0c7825 */ /* 0x000fca00078e0004 */
[----:B--2---:R0:W-:Y:S02]  /*0490*/  STG.E desc[UR6][R12.64], R15 ;  /* 0x0000000f0c007986 */ /* 0x0041e4000c101906 */
.L_x_6:
[----:B------:R-:W-:Y:S05]  /*04a0*/  BSYNC.RECONVERGENT B0 ;  /* 0x0000000000007941 */ /* 0x000fea0003800200 */
.L_x_5:
[----:B------:R-:W-:Y:S01]  /*04b0*/  BAR.SYNC.DEFER_BLOCKING 0x0 ;  /* 0x0000000000007b1d */ /* 0x000fe20000010000 */
[----:B------:R-:W-:-:S05]  /*04c0*/  ISETP.GT.U32.AND P4, PT, R9, 0x1f, PT ;  /* 0x0000001f0900780c */ /* 0x000fca0003f84070 */
[----:B------:R-:W-:Y:S08]  /*04d0*/  BSSY.RECONVERGENT B0, `(.L_x_7) ;  /* 0x0000024000007945 */ /* 0x000ff00003800200 */
[----:B------:R-:W-:Y:S05]  /*04e0*/  @P4 BRA `(.L_x_8) ;  /* 0x0000000000884947 */ /* 0x000fea0003800000 */
[----:B------:R-:W-:Y:S01]  /*04f0*/  ISETP.NE.AND P4, PT, R8, RZ, PT ;  /* 0x000000ff0800720c */ /* 0x000fe20003f85270 */
[----:B------:R-:W-:-:S12]  /*0500*/  BSSY.RECONVERGENT B1, `(.L_x_9) ;  /* 0x0000006000017945 */ /* 0x000fd80003800200 */
[----:B------:R-:W-:Y:S05]  /*0510*/  @!P4 BRA `(.L_x_10) ;  /* 0x000000000010c947 */ /* 0x000fea0003800000 */
[----:B------:R-:W0:Y:S04]  /*0520*/  LDG.E R7, desc[UR6][R6.64] ;  /* 0x0000000606077981 */ /* 0x000e28000c1e1900 */
[----:B------:R-:W0:Y:S02]  /*0530*/  LDG.E R8, desc[UR6][R2.64] ;  /* 0x0000000602087981 */ /* 0x000e24000c1e1900 */
[----:B0-----:R-:W-:-:S05]  /*0540*/  IMAD.IADD R13, R8, 0x1, R7 ;  /* 0x00000001080d7824 */ /* 0x001fca00078e0207 */
[----:B------:R0:W-:Y:S02]  /*0550*/  STG.E desc[UR6][R2.64], R13 ;  /* 0x0000000d02007986 */ /* 0x0001e4000c101906 */
.L_x_10:
[----:B------:R-:W-:Y:S05]  /*0560*/  BSYNC.RECONVERGENT B1 ;  /* 0x0000000000017941 */ /* 0x000fea0003800200 */
.L_x_9:
[----:B------:R-:W-:Y:S04]  /*0570*/  BSSY.RECONVERGENT B1, `(.L_x_11) ;  /* 0x0000006000017945 */ /* 0x000fe80003800200 */
[----:B------:R-:W-:Y:S05]  /*0580*/  @!P0 BRA `(.L_x_12) ;  /* 0x0000000000108947 */ /* 0x000fea0003800000 */
[----:B------:R-:W2:Y:S04]  /*0590*/  LDG.E R7, desc[UR6][R2.64] ;  /* 0x0000000602077981 */ /* 0x000ea8000c1e1900 */
[----:B------:R-:W2:Y:S02]  /*05a0*/  LDG.E R6, desc[UR6][R2.64+-0x8] ;  /* 0xfffff80602067981 */ /* 0x000ea4000c1e1900 */
[----:B--2---:R-:W-:-:S05]  /*05b0*/  IMAD.IADD R7, R6, 0x1, R7 ;  /* 0x0000000106077824 */ /* 0x004fca00078e0207 */
[----:B------:R2:W-:Y:S02]  /*05c0*/  STG.E desc[UR6][R2.64], R7 ;  /* 0x0000000702007986 */ /* 0x0005e4000c101906 */
.L_x_12:
[----:B------:R-:W-:Y:S05]  /*05d0*/  BSYNC.RECONVERGENT B1 ;  /* 0x0000000000017941 */ /* 0x000fea0003800200 */
.L_x_11:
[----:B------:R-:W-:Y:S04]  /*05e0*/  BSSY.RECONVERGENT B1, `(.L_x_13) ;  /* 0x0000006000017945 */ /* 0x000fe80003800200 */
[----:B------:R-:W-:Y:S05]  /*05f0*/  @!P2 BRA `(.L_x_14) ;  /* 0x000000000010a947 */ /* 0x000fea0003800000 */
[----:B--2---:R-:W2:Y:S04]  /*0600*/  LDG.E R7, desc[UR6][R2.64] ;  /* 0x0000000602077981 */ /* 0x004ea8000c1e1900 */
[----:B------:R-:W2:Y:S02]  /*0610*/  LDG.E R6, desc[UR6][R2.64+-0x10] ;  /* 0xfffff00602067981 */ /* 0x000ea4000c1e1900 */
[----:B--2---:R-:W-:-:S05]  /*0620*/  IMAD.IADD R7, R6, 0x1, R7 ;  /* 0x0000000106077824 */ /* 0x004fca00078e0207 */
[----:B------:R2:W-:Y:S02]  /*0630*/  STG.E desc[UR6][R2.64], R7 ;  /* 0x0000000702007986 */ /* 0x0005e4000c101906 */
.L_x_14:
[----:B------:R-:W-:Y:S05]  /*0640*/  BSYNC.RECONVERGENT B1 ;  /* 0x0000000000017941 */ /* 0x000fea0003800200 */
.L_x_13:
[----:B------:R-:W-:Y:S04]  /*0650*/  BSSY.RECONVERGENT B1, `(.L_x_15) ;  /* 0x0000006000017945 */ /* 0x000fe80003800200 */
[----:B------:R-:W-:Y:S05]  /*0660*/  @!P3 BRA `(.L_x_16) ;  /* 0x000000000010b947 */ /* 0x000fea0003800000 */
[----:B--2---:R-:W2:Y:S04]  /*0670*/  LDG.E R7, desc[UR6][R2.64] ;  /* 0x0000000602077981 */ /* 0x004ea8000c1e1900 */
[----:B------:R-:W2:Y:S02]  /*0680*/  LDG.E R6, desc[UR6][R2.64+-0x20] ;  /* 0xffffe00602067981 */ /* 0x000ea4000c1e1900 */
[----:B--2---:R-:W-:-:S05]  /*0690*/  IMAD.IADD R7, R6, 0x1, R7 ;  /* 0x0000000106077824 */ /* 0x004fca00078e0207 */
[----:B------:R2:W-:Y:S02]  /*06a0*/  STG.E desc[UR6][R2.64], R7 ;  /* 0x0000000702007986 */ /* 0x0005e4000c101906 */
.L_x_16:
[----:B------:R-:W-:Y:S05]  /*06b0*/  BSYNC.RECONVERGENT B1 ;  /* 0x0000000000017941 */ /* 0x000fea0003800200 */
.L_x_15:
[----:B------:R-:W-:Y:S05]  /*06c0*/  @!P1 BRA `(.L_x_8) ;  /* 0x0000000000109947 */ /* 0x000fea0003800000 */
[----:B--2---:R-:W2:Y:S04]  /*06d0*/  LDG.E R7, desc[UR6][R2.64] ;  /* 0x0000000602077981 */ /* 0x004ea8000c1e1900 */
[----:B------:R-:W2:Y:S02]  /*06e0*/  LDG.E R6, desc[UR6][R2.64+-0x40] ;  /* 0xffffc00602067981 */ /* 0x000ea4000c1e1900 */
[----:B--2---:R-:W-:-:S05]  /*06f0*/  IMAD.IADD R7, R6, 0x1, R7 ;  /* 0x0000000106077824 */ /* 0x004fca00078e0207 */
[----:B------:R2:W-:Y:S02]  /*0700*/  STG.E desc[UR6][R2.64], R7 ;  /* 0x0000000702007986 */ /* 0x0005e4000c101906 */
.L_x_8:
[----:B------:R-:W-:Y:S05]  /*0710*/  BSYNC.RECONVERGENT B0 ;  /* 0x0000000000007941 */ /* 0x000fea0003800200 */
.L_x_7:
[----:B------:R-:W-:Y:S01]  /*0720*/  BAR.SYNC.DEFER_BLOCKING 0x0 ;  /* 0x0000000000007b1d */ /* 0x000fe20000010000 */
[----:B------:R-:W-:-:S05]  /*0730*/  ISETP.GE.U32.AND P0, PT, R9, 0x20, PT ;  /* 0x000000200900780c */ /* 0x000fca0003f06070 */
[----:B------:R-:W-:Y:S08]  /*0740*/  BSSY.RECONVERGENT B0, `(.L_x_17) ;  /* 0x0000009000007945 */ /* 0x000ff00003800200 */
[----:B------:R-:W-:Y:S05]  /*0750*/  @!P0 BRA `(.L_x_18) ;  /* 0x00000000001c8947 */ /* 0x000fea0003800000 */
[----:B------:R-:W0:Y:S02]  /*0760*/  S2UR UR4, SR_CTAID.X ;  /* 0x00000000000479c3 */ /* 0x000e240000002500 */
[----:B0-----:R-:W-:-:S06]  /*0770*/  USHF.L.U32 UR4, UR4, 0xa, URZ ;  /* 0x0000000a04047899 */ /* 0x001fcc00080006ff */
[----:B--2---:R-:W-:-:S05]  /*0780*/  LOP3.LUT R7, R0, UR4, RZ, 0xfc, !PT ;  /* 0x0000000400077c12 */ /* 0x004fca000f8efcff */
[----:B------:R-:W-:-:S04]  /*0790*/  VIADD R7, R7, 0xffffffff ;  /* 0xffffffff07077836 */ /* 0x000fc80000000000 */
[----:B------:R-:W-:-:S06]  /*07a0*/  IMAD.WIDE.U32 R4, R7, 0x4, R4 ;  /* 0x0000000407047825 */ /* 0x000fcc00078e0004 */
[----:B------:R-:W1:Y:S02]  /*07b0*/  LDG.E R4, desc[UR6][R4.64] ;  /* 0x0000000604047981 */ /* 0x000e64000c1e1900 */
[----:B-1-345:R-:W-:-:S07]  /*07c0*/  IMAD.IADD R11, R11, 0x1, R4 ;  /* 0x000000010b0b7824 */ /* 0x03afce00078e0204 */
.L_x_18:
[----:B------:R-:W-:Y:S05]  /*07d0*/  BSYNC.RECONVERGENT B0 ;  /* 0x0000000000007941 */ /* 0x000fea0003800200 */
.L_x_17:
[----:B------:R-:W-:Y:S06]  /*07e0*/  BAR.SYNC.DEFER_BLOCKING 0x0 ;  /* 0x0000000000007b1d */ /* 0x000fec0000010000 */
[----:B-----5:R-:W-:Y:S02]  /*07f0*/  STG.E desc[UR6][R2.64], R11 ;  /* 0x0000000b02007986 */ /* 0x020fe4000c101906 */
[----:B------:R-:W-:Y:S06]  /*0800*/  BAR.SYNC.DEFER_BLOCKING 0x0 ;  /* 0x0000000000007b1d */ /* 0x000fec0000010000 */
[----:B------:R-:W-:Y:S05]  /*0810*/  EXIT ;  /* 0x000000000000794d */ /* 0x000fea0003800000 */
.L_x_19:
        /* <DEDUP_REMOVED lines=14> */
.L_x_39:


//--------------------- .text._Z20global_scan_kernel_1PiS_ --------------------------
	.section	.text._Z20global_scan_kernel_1PiS_,"ax",@progbits
	.align	128
        .global         _Z20global_scan_kernel_1PiS_
        .type           _Z20global_scan_kernel_1PiS_,@function
        .size           _Z20global_scan_kernel_1PiS_,(.L_x_40 - _Z20global_scan_kernel_1PiS_)
        .other          _Z20global_scan_kernel_1PiS_,@"STO_CUDA_ENTRY STV_DEFAULT"
_Z20global_scan_kernel_1PiS_:
.text._Z20global_scan_kernel_1PiS_:
[----:B------:R-:W-:Y:S01]  /*0000*/  LDC R1, c[0x0][0x37c] ;  /* 0x0000df00ff017b82 */ /* 0x000fe20000000800 */
[----:B------:R-:W0:Y:S07]  /*0010*/  S2R R7, SR_TID.X ;  /* 0x0000000000077919 */ /* 0x000e2e0000002100 */
[----:B------:R-:W1:Y:S01]  /*0020*/  LDC.64 R2, c[0x0][0x380] ;  /* 0x0000e000ff027b82 */ /* 0x000e620000000a00 */
[----:B------:R-:W2:Y:S01]  /*0030*/  LDCU UR6, c[0x0][0x360] ;  /* 0x00006c00ff0677ac */ /* 0x000ea20008000800 */
[----:B------:R-:W-:Y:S01]  /*0040*/  BSSY.RECONVERGENT B0, `(.L_x_20) ;  /* 0x0000034000007945 */ /* 0x000fe20003800200 */
[----:B------:R-:W2:Y:S01]  /*0050*/  S2R R0, SR_CTAID.X ;  /* 0x0000000000007919 */ /* 0x000ea20000002500 */
[----:B------:R-:W3:Y:S01]  /*0060*/  LDCU.64 UR4, c[0x0][0x358] ;  /* 0x00006b00ff0477ac */ /* 0x000ee20008000a00 */
[----:B0-----:R-:W-:-:S02]  /*0070*/  LOP3.LUT P0, R12, R7, 0x1f, RZ, 0xc0, !PT ;  /* 0x0000001f070c7812 */ /* 0x001fc4000780c0ff */
[--C-:B------:R-:W-:Y:S01]  /*0080*/  SHF.R.U32.HI R6, RZ, 0x5, R7.reuse ;  /* 0x00000005ff067819 */ /* 0x100fe20000011607 */
[----:B--2---:R-:W-:-:S04]  /*0090*/  IMAD R5, R0, UR6, R7 ;  /* 0x0000000600057c24 */ /* 0x004fc8000f8e0207 */
[----:B-1----:R-:W-:-:S06]  /*00a0*/  IMAD.WIDE R4, R5, 0x4, R2 ;  /* 0x0000000405047825 */ /* 0x002fcc00078e0202 */
[----:B---3--:R-:W-:Y:S05]  /*00b0*/  @P0 BRA `(.L_x_21) ;  /* 0x0000000000180947 */ /* 0x008fea0003800000 */
[----:B------:R0:W5:Y:S01]  /*00c0*/  LDG.E R9, desc[UR4][R4.64] ;  /* 0x0000000404097981 */ /* 0x000162000c1e1900 */
[----:B------:R-:W-:Y:S02]  /*00d0*/  PLOP3.LUT P1, PT, PT, PT, PT, 0x8, 0x80 ;  /* 0x000000000080781c */ /* 0x000fe40003f2e170 */
[----:B------:R-:W-:Y:S02]  /*00e0*/  PLOP3.LUT P2, PT, PT, PT, PT, 0x8, 0x80 ;  /* 0x000000000080781c */ /* 0x000fe40003f4e170 */
[----:B------:R-:W-:Y:S02]  /*00f0*/  PLOP3.LUT P0, PT, PT, PT, PT, 0x8, 0x80 ;  /* 0x000000000080781c */ /* 0x000fe40003f0e170 */
[----:B------:R-:W-:Y:S01]  /*0100*/  PLOP3.LUT P3, PT, PT, PT, PT, 0x8, 0x80 ;  /* 0x000000000080781c */ /* 0x000fe20003f6e170 */
[----:B------:R-:W-:-:S12]  /*0110*/  BRA `(.L_x_22) ;  /* 0x0000000000987947 */ /* 0x000fd80003800000 */
.L_x_21:
        /* <DEDUP_REMOVED lines=10> */
[----:B------:R-:W0:Y:S01]  /*01c0*/  LDG.E R8, desc[UR4][R4.64+-0x8] ;  /* 0xfffff80404087981 */ /* 0x000e22000c1e1900 */
[----:B------:R-:W-:Y:S02]  /*01d0*/  ISETP.GE.U32.AND P4, PT, R12, 0x4, PT ;  /* 0x000000040c00780c */ /* 0x000fe40003f86070 */
[----:B------:R-:W-:Y:S01]  /*01e0*/  PLOP3.LUT P0, PT, PT, PT, PT, 0x80, 0x8 ;  /* 0x000000000008781c */ /* 0x000fe20003f0f070 */
[----:B0-----:R-:W-:-:S05]  /*01f0*/  IMAD.IADD R9, R9, 0x1, R8 ;  /* 0x0000000109097824 */ /* 0x001fca00078e0208 */
[----:B------:R1:W-:Y:S05]  /*0200*/  STG.E desc[UR4][R4.64], R9 ;  /* 0x0000000904007986 */ /* 0x0003ea000c101904 */
[----:B------:R-:W-:Y:S05]  /*0210*/  @!P4 BRA `(.L_x_22) ;  /* 0x000000000058c947 */ /* 0x000fea0003800000 */
        /* <DEDUP_REMOVED lines=8> */
[----:B------:R-:W2:Y:S01]  /*02a0*/  LDG.E R8, desc[UR4][R4.64+-0x20] ;  /* 0xffffe00404087981 */ /* 0x000ea2000c1e1900 */
[----:B------:R-:W-:Y:S02]  /*02b0*/  ISETP.GE.U32.AND P4, PT, R12, 0x10, PT ;  /* 0x000000100c00780c */ /* 0x000fe40003f86070 */
[----:B------:R-:W-:Y:S02]  /*02c0*/  PLOP3.LUT P2, PT, PT, PT, PT, 0x80, 0x8 ;  /* 0x000000000008781c */ /* 0x000fe40003f4f070 */
[----:B------:R-:W-:Y:S01]  /*02d0*/  PLOP3.LUT P3, PT, PT, PT, PT, 0x80, 0x8 ;  /* 0x000000000008781c */ /* 0x000fe20003f6f070 */
[----:B--2---:R-:W-:-:S05]  /*02e0*/  IMAD.IADD R9, R9, 0x1, R8 ;  /* 0x0000000109097824 */ /* 0x004fca00078e0208 */
[----:B------:R3:W-:Y:S03]  /*02f0*/  STG.E desc[UR4][R4.64], R9 ;  /* 0x0000000904007986 */ /* 0x0007e6000c101904 */
[----:B------:R-:W-:Y:S05]  /*0300*/  @!P4 BRA `(.L_x_22) ;  /* 0x00000000001cc947 */ /* 0x000fea0003800000 */
[----:B------:R-:W3:Y:S01]  /*0310*/  LDG.E R8, desc[UR4][R4.64+-0x40] ;  /* 0xffffc00404087981 */ /* 0x000ee2000c1e1900 */
[----:B------:R-:W-:Y:S02]  /*0320*/  PLOP3.LUT P1, PT, PT, PT, PT, 0x80, 0x8 ;  /* 0x000000000008781c */ /* 0x000fe40003f2f070 */
[----:B------:R-:W-:Y:S02]  /*0330*/  PLOP3.LUT P2, PT, PT, PT, PT, 0x80, 0x8 ;  /* 0x000000000008781c */ /* 0x000fe40003f4f070 */
[----:B------:R-:W-:Y:S02]  /*0340*/  PLOP3.LUT P0, PT, PT, PT, PT, 0x80, 0x8 ;  /* 0x000000000008781c */ /* 0x000fe40003f0f070 */
[----:B------:R-:W-:Y:S01]  /*0350*/  PLOP3.LUT P3, PT, PT, PT, PT, 0x80, 0x8 ;  /* 0x000000000008781c */ /* 0x000fe20003f6f070 */
[----:B---3--:R-:W-:-:S05]  /*0360*/  IMAD.IADD R9, R9, 0x1, R8 ;  /* 0x0000000109097824 */ /* 0x008fca00078e0208 */
[----:B------:R4:W-:Y:S07]  /*0370*/  STG.E desc[UR4][R4.64], R9 ;  /* 0x0000000904007986 */ /* 0x0009ee000c101904 */
.L_x_22:
[----:B------:R-:W-:Y:S05]  /*0380*/  BSYNC.RECONVERGENT B0 ;  /* 0x0000000000007941 */ /* 0x000fea0003800200 */
.L_x_20:
[----:B------:R-:W-:Y:S01]  /*0390*/  BAR.SYNC.DEFER_BLOCKING 0x0 ;  /* 0x0000000000007b1d */ /* 0x000fe20000010000 */
[----:B------:R-:W-:-:S05]  /*03a0*/  ISETP.NE.AND P4, PT, R12, 0x1f, PT ;  /* 0x0000001f0c00780c */ /* 0x000fca0003f85270 */
[----:B------:R-:W-:Y:S08]  /*03b0*/  BSSY.RECONVERGENT B0, `(.L_x_23) ;  /* 0x0000007000007945 */ /* 0x000ff00003800200 */
[----:B------:R-:W-:Y:S05]  /*03c0*/  @P4 BRA `(.L_x_24) ;  /* 0x0000000000144947 */ /* 0x000fea0003800000 */
[----:B------:R-:W2:Y:S01]  /*03d0*/  LDG.E R13, desc[UR4][R4.64] ;  /* 0x00000004040d7981 */ /* 0x000ea2000c1e1900 */
[----:B------:R-:W-:-:S05]  /*03e0*/  IMAD.SHL.U32 R11, R0, 0x400, RZ ;  /* 0x00000400000b7824 */ /* 0x000fca00078e00ff */
[----:B------:R-:W-:-:S05]  /*03f0*/  LOP3.LUT R11, R6, R11, RZ, 0xfc, !PT ;  /* 0x0000000b060b7212 */ /* 0x000fca00078efcff */
[----:B------:R-:W-:-:S05]  /*0400*/  IMAD.WIDE.U32 R10, R11, 0x4, R2 ;  /* 0x000000040b0a7825 */ /* 0x000fca00078e0002 */
[----:B--2---:R2:W-:Y:S02]  /*0410*/  STG.E desc[UR4][R10.64], R13 ;  /* 0x0000000d0a007986 */ /* 0x0045e4000c101904 */
.L_x_24:
[----:B------:R-:W-:Y:S05]  /*0420*/  BSYNC.RECONVERGENT B0 ;  /* 0x0000000000007941 */ /* 0x000fea0003800200 */
.L_x_23:
[----:B------:R-:W-:Y:S01]  /*0430*/  BAR.SYNC.DEFER_BLOCKING 0x0 ;  /* 0x0000000000007b1d */ /* 0x000fe20000010000 */
[----:B------:R-:W-:-:S05]  /*0440*/  ISETP.GT.U32.AND P4, PT, R7, 0x1f, PT ;  /* 0x0000001f0700780c */ /* 0x000fca0003f84070 */
[----:B------:R-:W-:Y:S08]  /*0450*/  BSSY.RECONVERGENT B0, `(.L_x_25) ;  /* 0x0000024000007945 */ /* 0x000ff00003800200 */
[----:B------:R-:W-:Y:S05]  /*0460*/  @P4 BRA `(.L_x_26) ;  /* 0x0000000000884947 */ /* 0x000fea0003800000 */
[----:B------:R-:W-:Y:S01]  /*0470*/  ISETP.NE.AND P4, PT, R12, RZ, PT ;  /* 0x000000ff0c00720c */ /* 0x000fe20003f85270 */
[----:B------:R-:W-:-:S12]  /*0480*/  BSSY.RECONVERGENT B1, `(.L_x_27) ;  /* 0x0000006000017945 */ /* 0x000fd80003800200 */
[----:B------:R-:W-:Y:S05]  /*0490*/  @!P4 BRA `(.L_x_28) ;  /* 0x000000000010c947 */ /* 0x000fea0003800000 */
[----:B------:R-:W3:Y:S04]  /*04a0*/  LDG.E R8, desc[UR4][R4.64] ;  /* 0x0000000404087981 */ /* 0x000ee8000c1e1900 */
[----:B--2---:R-:W3:Y:S02]  /*04b0*/  LDG.E R11, desc[UR4][R4.64+-0x4] ;  /* 0xfffffc04040b7981 */ /* 0x004ee4000c1e1900 */
[----:B---3--:R-:W-:-:S05]  /*04c0*/  IMAD.IADD R11, R8, 0x1, R11 ;  /* 0x00000001080b7824 */ /* 0x008fca00078e020b */
[----:B------:R2:W-:Y:S02]  /*04d0*/  STG.E desc[UR4][R4.64], R11 ;  /* 0x0000000b04007986 */ /* 0x0005e4000c101904 */
.L_x_28:
[----:B------:R-:W-:Y:S05]  /*04e0*/  BSYNC.RECONVERGENT B1 ;  /* 0x0000000000017941 */ /* 0x000fea0003800200 */
.L_x_27:
[----:B------:R-:W-:Y:S04]  /*04f0*/  BSSY.RECONVERGENT B1, `(.L_x_29) ;  /* 0x0000006000017945 */ /* 0x000fe80003800200 */
[----:B------:R-:W-:Y:S05]  /*0500*/  @!P0 BRA `(.L_x_30) ;  /* 0x0000000000108947 */ /* 0x000fea0003800000 */
[----:B--2---:R-:W2:Y:S04]  /*0510*/  LDG.E R11, desc[UR4][R4.64] ;  /* 0x00000004040b7981 */ /* 0x004ea8000c1e1900 */
[----:B------:R-:W2:Y:S02]  /*0520*/  LDG.E R8, desc[UR4][R4.64+-0x8] ;  /* 0xfffff80404087981 */ /* 0x000ea4000c1e1900 */
[----:B--2---:R-:W-:-:S05]  /*0530*/  IMAD.IADD R11, R8, 0x1, R11 ;  /* 0x00000001080b7824 */ /* 0x004fca00078e020b */
[----:B------:R2:W-:Y:S02]  /*0540*/  STG.E desc[UR4][R4.64], R11 ;  /* 0x0000000b04007986 */ /* 0x0005e4000c101904 */
.L_x_30:
[----:B------:R-:W-:Y:S05]  /*0550*/  BSYNC.RECONVERGENT B1 ;  /* 0x0000000000017941 */ /* 0x000fea0003800200 */
.L_x_29:
[----:B------:R-:W-:Y:S04]  /*0560*/  BSSY.RECONVERGENT B1, `(.L_x_31) ;  /* 0x0000006000017945 */ /* 0x000fe80003800200 */
[----:B------:R-:W-:Y:S05]  /*0570*/  @!P2 BRA `(.L_x_32) ;  /* 0x000000000010a947 */ /* 0x000fea0003800000 */
[----:B--2---:R-:W2:Y:S04]  /*0580*/  LDG.E R11, desc[UR4][R4.64] ;  /* 0x00000004040b7981 */ /* 0x004ea8000c1e1900 */
[----:B------:R-:W2:Y:S02]  /*0590*/  LDG.E R8, desc[UR4][R4.64+-0x10] ;  /* 0xfffff00404087981 */ /* 0x000ea4000c1e1900 */
[----:B--2---:R-:W-:-:S05]  /*05a0*/  IMAD.IADD R11, R8, 0x1, R11 ;  /* 0x00000001080b7824 */ /* 0x004fca00078e020b */
[----:B------:R2:W-:Y:S02]  /*05b0*/  STG.E desc[UR4][R4.64], R11 ;  /* 0x0000000b04007986 */ /* 0x0005e4000c101904 */
.L_x_32:
[----:B------:R-:W-:Y:S05]  /*05c0*/  BSYNC.RECONVERGENT B1 ;  /* 0x0000000000017941 */ /* 0x000fea0003800200 */
.L_x_31:
[----:B------:R-:W-:Y:S04]  /*05d0*/  BSSY.RECONVERGENT B1, `(.L_x_33) ;  /* 0x0000006000017945 */ /* 0x000fe80003800200 */
[----:B------:R-:W-:Y:S05]  /*05e0*/  @!P3 BRA `(.L_x_34) ;  /* 0x000000000010b947 */ /* 0x000fea0003800000 */
[----:B--2---:R-:W2:Y:S04]  /*05f0*/  LDG.E R11, desc[UR4][R4.64] ;  /* 0x00000004040b7981 */ /* 0x004ea8000c1e1900 */
[----:B------:R-:W2:Y:S02]  /*0600*/  LDG.E R8, desc[UR4][R4.64+-0x20] ;  /* 0xffffe00404087981 */ /* 0x000ea4000c1e1900 */
[----:B--2---:R-:W-:-:S05]  /*0610*/  IMAD.IADD R11, R8, 0x1, R11 ;  /* 0x00000001080b7824 */ /* 0x004fca00078e020b */
[----:B------:R2:W-:Y:S02]  /*0620*/  STG.E desc[UR4][R4.64], R11 ;  /* 0x0000000b04007986 */ /* 0x0005e4000c101904 */
.L_x_34:
[----:B------:R-:W-:Y:S05]  /*0630*/  BSYNC.RECONVERGENT B1 ;  /* 0x0000000000017941 */ /* 0x000fea0003800200 */
.L_x_33:
[----:B------:R-:W-:Y:S05]  /*0640*/  @!P1 BRA `(.L_x_26) ;  /* 0x0000000000109947 */ /* 0x000fea0003800000 */
[----:B--2---:R-:W2:Y:S04]  /*0650*/  LDG.E R11, desc[UR4][R4.64] ;  /* 0x00000004040b7981 */ /* 0x004ea8000c1e1900 */
[----:B------:R-:W2:Y:S02]  /*0660*/  LDG.E R8, desc[UR4][R4.64+-0x40] ;  /* 0xffffc00404087981 */ /* 0x000ea4000c1e1900 */
[----:B--2---:R-:W-:-:S05]  /*0670*/  IMAD.IADD R11, R8, 0x1, R11 ;  /* 0x00000001080b7824 */ /* 0x004fca00078e020b */
[----:B------:R2:W-:Y:S02]  /*0680*/  STG.E desc[UR4][R4.64], R11 ;  /* 0x0000000b04007986 */ /* 0x0005e4000c101904 */
.L_x_26:
[----:B------:R-:W-:Y:S05]  /*0690*/  BSYNC.RECONVERGENT B0 ;  /* 0x0000000000007941 */ /* 0x000fea0003800200 */
.L_x_25:
[----:B------:R-:W-:Y:S01]  /*06a0*/  BAR.SYNC.DEFER_BLOCKING 0x0 ;  /* 0x0000000000007b1d */ /* 0x000fe20000010000 */
[C---:B------:R-:W-:Y:S02]  /*06b0*/  ISETP.GE.U32.AND P0, PT, R7.reuse, 0x20, PT ;  /* 0x000000200700780c */ /* 0x040fe40003f06070 */
[----:B------:R-:W-:-:S03]  /*06c0*/  ISETP.NE.AND P1, PT, R7, 0x3ff, PT ;  /* 0x000003ff0700780c */ /* 0x000fc60003f25270 */
[----:B------:R-:W-:Y:S08]  /*06d0*/  BSSY.RECONVERGENT B0, `(.L_x_35) ;  /* 0x0000008000007945 */ /* 0x000ff00003800200 */
[----:B------:R-:W-:Y:S05]  /*06e0*/  @!P0 BRA `(.L_x_36) ;  /* 0x0000000000188947 */ /* 0x000fea0003800000 */
[----:B------:R-:W-:-:S05]  /*06f0*/  IMAD.SHL.U32 R7, R0, 0x400, RZ ;  /* 0x0000040000077824 */ /* 0x000fca00078e00ff */
[----:B------:R-:W-:-:S05]  /*0700*/  LOP3.LUT R7, R6, R7, RZ, 0xfc, !PT ;  /* 0x0000000706077212 */ /* 0x000fca00078efcff */
[----:B------:R-:W-:-:S04]  /*0710*/  VIADD R7, R7, 0xffffffff ;  /* 0xffffffff07077836 */ /* 0x000fc80000000000 */
[----:B------:R-:W-:-:S06]  /*0720*/  IMAD.WIDE.U32 R2, R7, 0x4, R2 ;  /* 0x0000000407027825 */ /* 0x000fcc00078e0002 */
[----:B------:R-:W0:Y:S02]  /*0730*/  LDG.E R2, desc[UR4][R2.64] ;  /* 0x0000000402027981 */ /* 0x000e24000c1e1900 */
[----:B012345:R-:W-:-:S07]  /*0740*/  IMAD.IADD R9, R9, 0x1, R2 ;  /* 0x0000000109097824 */ /* 0x03ffce00078e0202 */
.L_x_36:
[----:B------:R-:W-:Y:S05]  /*0750*/  BSYNC.RECONVERGENT B0 ;  /* 0x0000000000007941 */ /* 0x000fea0003800200 */
.L_x_35:
[----:B------:R-:W-:Y:S06]  /*0760*/  BAR.SYNC.DEFER_BLOCKING 0x0 ;  /* 0x0000000000007b1d */ /* 0x000fec0000010000 */
[----:B-----5:R0:W-:Y:S02]  /*0770*/  STG.E desc[UR4][R4.64], R9 ;  /* 0x0000000904007986 */ /* 0x0201e4000c101904 */
[----:B------:R-:W-:Y:S08]  /*0780*/  BAR.SYNC.DEFER_BLOCKING 0x0 ;  /* 0x0000000000007b1d */ /* 0x000ff00000010000 */
[----:B------:R-:W-:Y:S06]  /*0790*/  BAR.SYNC.DEFER_BLOCKING 0x0 ;  /* 0x0000000000007b1d */ /* 0x000fec0000010000 */
[----:B0-----:R-:W-:Y:S05]  /*07a0*/  @P1 EXIT ;  /* 0x000000000000194d */ /* 0x001fea0003800000 */
[----:B-1234-:R-:W2:Y:S01]  /*07b0*/  LDG.E R5, desc[UR4][R4.64] ;  /* 0x0000000404057981 */ /* 0x01eea2000c1e1900 */
[----:B------:R-:W0:Y:S02]  /*07c0*/  LDC.64 R2, c[0x0][0x388] ;  /* 0x0000e200ff027b82 */ /* 0x000e240000000a00 */
[----:B0-----:R-:W-:-:S05]  /*07d0*/  IMAD.WIDE.U32 R2, R0, 0x4, R2 ;  /* 0x0000000400027825 */ /* 0x001fca00078e0002 */
[----:B--2---:R-:W-:Y:S01]  /*07e0*/  STG.E desc[UR4][R2.64], R5 ;  /* 0x0000000502007986 */ /* 0x004fe2000c101904 */
[----:B------:R-:W-:Y:S05]  /*07f0*/  EXIT ;  /* 0x000000000000794d */ /* 0x000fea0003800000 */
.L_x_37:
        /* <DEDUP_REMOVED lines=16> */
.L_x_40:


//--------------------- .nv.shared.reserved.0     --------------------------
	.section	.nv.shared.reserved.0,"aw",@nobits
	.weak		__nv_reservedSMEM_offset_0_alias
	.size		__nv_reservedSMEM_offset_0_alias, 0, 64
	.other		__nv_reservedSMEM_offset_0_alias,@"STO_CUDA_RESERVED_SHARED STV_DEFAULT"
__nv_reservedSMEM_offset_0_alias:
	.zero		0
	.zero		64


//--------------------- .nv.constant0._Z20global_scan_kernel_3PiS_ --------------------------
	.section	.nv.constant0._Z20global_scan_kernel_3PiS_,"a",@progbits
	.sectionflags	@""
	.align	4
.nv.constant0._Z20global_scan_kernel_3PiS_:
	.zero		912


//--------------------- .nv.constant0._Z20global_scan_kernel_2Pi --------------------------
	.section	.nv.constant0._Z20global_scan_kernel_2Pi,"a",@progbits
	.sectionflags	@""
	.align	4
.nv.constant0._Z20global_scan_kernel_2Pi:
	.zero		904


//--------------------- .nv.constant0._Z20global_scan_kernel_1PiS_ --------------------------
	.section	.nv.constant0._Z20global_scan_kernel_1PiS_,"a",@progbits
	.sectionflags	@""
	.align	4
.nv.constant0._Z20global_scan_kernel_1PiS_:
	.zero		912


//--------------------- SYMBOLS --------------------------

	.type		.nv.reservedSmem.offset0,@object
	.size		.nv.reservedSmem.offset0,0x4
